//
// Generated by NVIDIA NVVM Compiler
//
// Compiler Build ID: CL-36424714
// Cuda compilation tools, release 13.0, V13.0.88
// Based on NVVM 20.0.0
//

.version 9.0
.target sm_100
.address_size 64

	// .globl	_Z13mochilaKernelPiPKiS1_ii

.visible .entry _Z13mochilaKernelPiPKiS1_ii(
	.param .u64 .ptr .align 1 _Z13mochilaKernelPiPKiS1_ii_param_0,
	.param .u64 .ptr .align 1 _Z13mochilaKernelPiPKiS1_ii_param_1,
	.param .u64 .ptr .align 1 _Z13mochilaKernelPiPKiS1_ii_param_2,
	.param .u32 _Z13mochilaKernelPiPKiS1_ii_param_3,
	.param .u32 _Z13mochilaKernelPiPKiS1_ii_param_4
)
{
	.reg .pred 	%p<13>;
	.reg .b32 	%r<99>;
	.reg .b64 	%rd<86>;

	ld.param.u64 	%rd20, [_Z13mochilaKernelPiPKiS1_ii_param_0];
	ld.param.u64 	%rd21, [_Z13mochilaKernelPiPKiS1_ii_param_1];
	ld.param.u64 	%rd22, [_Z13mochilaKernelPiPKiS1_ii_param_2];
	ld.param.u32 	%r83, [_Z13mochilaKernelPiPKiS1_ii_param_3];
	ld.param.u32 	%r53, [_Z13mochilaKernelPiPKiS1_ii_param_4];
	cvta.to.global.u64 	%rd1, %rd22;
	cvta.to.global.u64 	%rd2, %rd20;
	cvta.to.global.u64 	%rd3, %rd21;
	mov.u32 	%r1, %tid.x;
	add.s32 	%r2, %r1, 1;
	setp.ge.s32 	%p1, %r1, %r83;
	setp.lt.s32 	%p2, %r53, 1;
	or.pred  	%p3, %p1, %p2;
	@%p3 bra 	$L__BB0_20;
	add.s32 	%r3, %r83, 1;
	add.s32 	%r55, %r53, -1;
	and.b32  	%r4, %r53, 3;
	setp.lt.u32 	%p4, %r55, 3;
	mov.b32 	%r94, 1;
	@%p4 bra 	$L__BB0_14;
	and.b32  	%r58, %r53, 2147483644;
	neg.s32 	%r89, %r58;
	shl.b32 	%r84, %r83, 2;
	add.s32 	%r7, %r84, 4;
	shl.b32 	%r86, %r83, 1;
	mul.lo.s32 	%r85, %r83, 3;
	add.s64 	%rd83, %rd3, 8;
	add.s64 	%rd82, %rd1, 8;
	mov.b32 	%r88, 0;
	mov.b32 	%r87, 2;
$L__BB0_3:
	ld.global.u32 	%r17, [%rd83+-4];
	setp.le.s32 	%p5, %r17, %r2;
	@%p5 bra 	$L__BB0_5;
	add.s32 	%r64, %r87, -2;
	cvt.s64.s32 	%rd32, %r64;
	cvt.u64.u32 	%rd33, %r1;
	add.s64 	%rd34, %rd32, %rd33;
	shl.b64 	%rd35, %rd34, 2;
	add.s64 	%rd36, %rd2, %rd35;
	ld.global.u32 	%r91, [%rd36+4];
	bra.uni 	$L__BB0_6;
$L__BB0_5:
	add.s32 	%r59, %r87, -2;
	cvt.s64.s32 	%rd23, %r59;
	cvt.u64.u32 	%rd24, %r1;
	add.s64 	%rd25, %rd23, %rd24;
	shl.b64 	%rd26, %rd25, 2;
	add.s64 	%rd27, %rd2, %rd26;
	ld.global.u32 	%r60, [%rd27+4];
	ld.global.u32 	%r61, [%rd82+-4];
	cvt.s64.s32 	%rd28, %r17;
	sub.s64 	%rd29, %rd25, %rd28;
	shl.b64 	%rd30, %rd29, 2;
	add.s64 	%rd31, %rd2, %rd30;
	ld.global.u32 	%r62, [%rd31+4];
	add.s32 	%r63, %r62, %r61;
	max.s32 	%r91, %r60, %r63;
$L__BB0_6:
	add.s32 	%r65, %r83, 1;
	cvt.s64.s32 	%rd37, %r65;
	cvt.u64.u32 	%rd8, %r1;
	add.s64 	%rd9, %rd37, %rd8;
	shl.b64 	%rd38, %rd9, 2;
	add.s64 	%rd39, %rd2, %rd38;
	st.global.u32 	[%rd39+4], %r91;
	ld.global.u32 	%r21, [%rd83];
	setp.gt.s32 	%p6, %r21, %r2;
	@%p6 bra 	$L__BB0_8;
	ld.global.u32 	%r66, [%rd82];
	cvt.s64.s32 	%rd40, %r21;
	sub.s64 	%rd41, %rd9, %rd40;
	shl.b64 	%rd42, %rd41, 2;
	add.s64 	%rd43, %rd2, %rd42;
	ld.global.u32 	%r67, [%rd43+4];
	add.s32 	%r68, %r67, %r66;
	max.s32 	%r91, %r91, %r68;
$L__BB0_8:
	add.s32 	%r69, %r86, 2;
	cvt.s64.s32 	%rd44, %r69;
	add.s64 	%rd10, %rd44, %rd8;
	shl.b64 	%rd45, %rd10, 2;
	add.s64 	%rd46, %rd2, %rd45;
	st.global.u32 	[%rd46+4], %r91;
	ld.global.u32 	%r24, [%rd83+4];
	setp.gt.s32 	%p7, %r24, %r2;
	@%p7 bra 	$L__BB0_10;
	ld.global.u32 	%r70, [%rd82+4];
	cvt.s64.s32 	%rd47, %r24;
	sub.s64 	%rd48, %rd10, %rd47;
	shl.b64 	%rd49, %rd48, 2;
	add.s64 	%rd50, %rd2, %rd49;
	ld.global.u32 	%r71, [%rd50+4];
	add.s32 	%r72, %r71, %r70;
	max.s32 	%r91, %r91, %r72;
$L__BB0_10:
	add.s32 	%r73, %r85, 3;
	cvt.s64.s32 	%rd51, %r73;
	add.s64 	%rd11, %rd51, %rd8;
	shl.b64 	%rd52, %rd11, 2;
	add.s64 	%rd53, %rd2, %rd52;
	st.global.u32 	[%rd53+4], %r91;
	ld.global.u32 	%r27, [%rd83+8];
	setp.gt.s32 	%p8, %r27, %r2;
	@%p8 bra 	$L__BB0_12;
	ld.global.u32 	%r74, [%rd82+8];
	cvt.s64.s32 	%rd54, %r27;
	sub.s64 	%rd55, %rd11, %rd54;
	shl.b64 	%rd56, %rd55, 2;
	add.s64 	%rd57, %rd2, %rd56;
	ld.global.u32 	%r75, [%rd57+4];
	add.s32 	%r76, %r75, %r74;
	max.s32 	%r91, %r91, %r76;
$L__BB0_12:
	add.s32 	%r77, %r84, 4;
	cvt.s64.s32 	%rd58, %r77;
	add.s64 	%rd59, %rd58, %rd8;
	shl.b64 	%rd60, %rd59, 2;
	add.s64 	%rd61, %rd2, %rd60;
	st.global.u32 	[%rd61+4], %r91;
	add.s32 	%r89, %r89, 4;
	add.s32 	%r88, %r88, 4;
	add.s32 	%r87, %r87, %r7;
	add.s32 	%r86, %r86, %r7;
	add.s32 	%r85, %r85, %r7;
	add.s32 	%r84, %r84, %r7;
	add.s32 	%r83, %r83, %r7;
	add.s64 	%rd83, %rd83, 16;
	add.s64 	%rd82, %rd82, 16;
	setp.ne.s32 	%p9, %r89, 0;
	@%p9 bra 	$L__BB0_3;
	add.s32 	%r94, %r88, 1;
$L__BB0_14:
	setp.eq.s32 	%p10, %r4, 0;
	@%p10 bra 	$L__BB0_20;
	mul.lo.s32 	%r97, %r94, %r3;
	add.s32 	%r78, %r94, -1;
	mul.lo.s32 	%r96, %r78, %r3;
	mul.wide.u32 	%rd62, %r94, 4;
	add.s64 	%rd85, %rd1, %rd62;
	add.s64 	%rd84, %rd3, %rd62;
	neg.s32 	%r95, %r4;
$L__BB0_16:
	.pragma "nounroll";
	ld.global.u32 	%r45, [%rd84];
	setp.gt.s32 	%p11, %r45, %r2;
	@%p11 bra 	$L__BB0_18;
	cvt.s64.s32 	%rd63, %r96;
	cvt.u64.u32 	%rd64, %r1;
	add.s64 	%rd65, %rd63, %rd64;
	shl.b64 	%rd66, %rd65, 2;
	add.s64 	%rd67, %rd2, %rd66;
	ld.global.u32 	%r79, [%rd67+4];
	ld.global.u32 	%r80, [%rd85];
	cvt.s64.s32 	%rd68, %r45;
	sub.s64 	%rd69, %rd65, %rd68;
	shl.b64 	%rd70, %rd69, 2;
	add.s64 	%rd71, %rd2, %rd70;
	ld.global.u32 	%r81, [%rd71+4];
	add.s32 	%r82, %r81, %r80;
	max.s32 	%r98, %r79, %r82;
	bra.uni 	$L__BB0_19;
$L__BB0_18:
	cvt.s64.s32 	%rd72, %r96;
	cvt.u64.u32 	%rd73, %r1;
	add.s64 	%rd74, %rd72, %rd73;
	shl.b64 	%rd75, %rd74, 2;
	add.s64 	%rd76, %rd2, %rd75;
	ld.global.u32 	%r98, [%rd76+4];
$L__BB0_19:
	cvt.s64.s32 	%rd77, %r97;
	cvt.u64.u32 	%rd78, %r1;
	add.s64 	%rd79, %rd77, %rd78;
	shl.b64 	%rd80, %rd79, 2;
	add.s64 	%rd81, %rd2, %rd80;
	st.global.u32 	[%rd81+4], %r98;
	add.s32 	%r97, %r97, %r3;
	add.s32 	%r96, %r96, %r3;
	add.s64 	%rd85, %rd85, 4;
	add.s64 	%rd84, %rd84, 4;
	add.s32 	%r95, %r95, 1;
	setp.ne.s32 	%p12, %r95, 0;
	@%p12 bra 	$L__BB0_16;
$L__BB0_20:
	ret;

}


// ===== COMPILED SASS (sm_100) =====

	.target	sm_100

	.elftype	@"ET_EXEC"


//--------------------- .note.nv.tkinfo           --------------------------
	.section	.note.nv.tkinfo,"",@"SHT_NOTE"
	.sectionflags	@"SHF_NOTE_NV_TKINFO"
	.tkinfo
        /*0018*/ 	.word	0x00000002
        /*0030*/ 	.string	""
        /*0030*/ 	.string	"ptxas"
        /*0030*/ 	.string	"Cuda compilation tools, release 13.0, V13.0.88"
        /*0030*/ 	.string	"Build cuda_13.0.r13.0/compiler.36424714_0"
        /*0030*/ 	.string	"-arch sm_100 -m 64 "



//--------------------- .note.nv.cuinfo           --------------------------
	.section	.note.nv.cuinfo,"",@"SHT_NOTE"
	.sectionflags	@"SHF_NOTE_NV_CUINFO"
        /*0018*/ 	.short	0x0002
        /*001a*/ 	.short	0x0064
        /*001c*/ 	.short	0x0082
	.zero		2


//--------------------- .nv.info                  --------------------------
	.section	.nv.info,"",@"SHT_CUDA_INFO"
	.align	4


	//----- nvinfo : EIATTR_REGCOUNT
	.align		4
        /*0000*/ 	.byte	0x04, 0x2f
        /*0002*/ 	.short	(.L_1 - .L_0)
	.align		4
.L_0:
        /*0004*/ 	.word	index@(_Z13mochilaKernelPiPKiS1_ii)
        /*0008*/ 	.word	0x0000001e


	//----- nvinfo : EIATTR_FRAME_SIZE
	.align		4
.L_1:
        /*000c*/ 	.byte	0x04, 0x11
        /*000e*/ 	.short	(.L_3 - .L_2)
	.align		4
.L_2:
        /*0010*/ 	.word	index@(_Z13mochilaKernelPiPKiS1_ii)
        /*0014*/ 	.word	0x00000000


	//----- nvinfo : EIATTR_MIN_STACK_SIZE
	.align		4
.L_3:
        /*0018*/ 	.byte	0x04, 0x12
        /*001a*/ 	.short	(.L_5 - .L_4)
	.align		4
.L_4:
        /*001c*/ 	.word	index@(_Z13mochilaKernelPiPKiS1_ii)
        /*0020*/ 	.word	0x00000000
.L_5:


//--------------------- .nv.compat                --------------------------
	.section	.nv.compat,"",@"SHT_CUDA_COMPAT_INFO"
	.align	4
        /*0000*/ 	.byte	0x02, 0x09, 0x00, 0x00, 0x02, 0x02, 0x01, 0x00, 0x02, 0x05, 0x05, 0x00, 0x03, 0x07, 0x01, 0x01
        /*0010*/ 	.byte	0x02, 0x03, 0x00, 0x00, 0x02, 0x06, 0x01, 0x00, 0x04, 0x0b, 0x08, 0x00, 0x09, 0x00, 0x00, 0x00
        /*0020*/ 	.byte	0x00, 0x00, 0x00, 0x00


//--------------------- .nv.info._Z13mochilaKernelPiPKiS1_ii --------------------------
	.section	.nv.info._Z13mochilaKernelPiPKiS1_ii,"",@"SHT_CUDA_INFO"
	.sectionflags	@""
	.align	4


	//----- nvinfo : EIATTR_CUDA_API_VERSION
	.align		4
        /*0000*/ 	.byte	0x04, 0x37
        /*0002*/ 	.short	(.L_7 - .L_6)
.L_6:
        /*0004*/ 	.word	0x00000082


	//----- nvinfo : EIATTR_KPARAM_INFO
	.align		4
.L_7:
        /*0008*/ 	.byte	0x04, 0x17
        /*000a*/ 	.short	(.L_9 - .L_8)
.L_8:
        /*000c*/ 	.word	0x00000000
        /*0010*/ 	.short	0x0004
        /*0012*/ 	.short	0x001c
        /*0014*/ 	.byte	0x00, 0xf0, 0x11, 0x00


	//----- nvinfo : EIATTR_KPARAM_INFO
	.align		4
.L_9:
        /*0018*/ 	.byte	0x04, 0x17
        /*001a*/ 	.short	(.L_11 - .L_10)
.L_10:
        /*001c*/ 	.word	0x00000000
        /*0020*/ 	.short	0x0003
        /*0022*/ 	.short	0x0018
        /*0024*/ 	.byte	0x00, 0xf0, 0x11, 0x00


	//----- nvinfo : EIATTR_KPARAM_INFO
	.align		4
.L_11:
        /*0028*/ 	.byte	0x04, 0x17
        /*002a*/ 	.short	(.L_13 - .L_12)
.L_12:
        /*002c*/ 	.word	0x00000000
        /*0030*/ 	.short	0x0002
        /*0032*/ 	.short	0x0010
        /*0034*/ 	.byte	0x00, 0xf5, 0x21, 0x00


	//----- nvinfo : EIATTR_KPARAM_INFO
	.align		4
.L_13:
        /*0038*/ 	.byte	0x04, 0x17
        /*003a*/ 	.short	(.L_15 - .L_14)
.L_14:
        /*003c*/ 	.word	0x00000000
        /*0040*/ 	.short	0x0001
        /*0042*/ 	.short	0x0008
        /*0044*/ 	.byte	0x00, 0xf5, 0x21, 0x00


	//----- nvinfo : EIATTR_KPARAM_INFO
	.align		4
.L_15:
        /*0048*/ 	.byte	0x04, 0x17
        /*004a*/ 	.short	(.L_17 - .L_16)
.L_16:
        /*004c*/ 	.word	0x00000000
        /*0050*/ 	.short	0x0000
        /*0052*/ 	.short	0x0000
        /*0054*/ 	.byte	0x00, 0xf5, 0x21, 0x00


	//----- nvinfo : EIATTR_SPARSE_MMA_MASK
	.align		4
.L_17:
        /*0058*/ 	.byte	0x03, 0x50
        /*005a*/ 	.short	0x0000


	//----- nvinfo : EIATTR_MAXREG_COUNT
	.align		4
        /*005c*/ 	.byte	0x03, 0x1b
        /*005e*/ 	.short	0x00ff


	//----- nvinfo : EIATTR_MERCURY_ISA_VERSION
	.align		4
        /*0060*/ 	.byte	0x03, 0x5f
        /*0062*/ 	.short	0x0101


	//----- nvinfo : EIATTR_VRC_CTA_INIT_COUNT
	.align		4
        /*0064*/ 	.byte	0x02, 0x4a
	.zero		1
	.zero		1


	//----- nvinfo : EIATTR_EXIT_INSTR_OFFSETS
	.align		4
        /*0068*/ 	.byte	0x04, 0x1c
        /*006a*/ 	.short	(.L_19 - .L_18)


	//   ....[0]....
.L_18:
        /*006c*/ 	.word	0x00000070


	//   ....[1]....
        /*0070*/ 	.word	0x00000800


	//   ....[2]....
        /*0074*/ 	.word	0x00000b60


	//----- nvinfo : EIATTR_CBANK_PARAM_SIZE
	.align		4
.L_19:
        /*0078*/ 	.byte	0x03, 0x19
        /*007a*/ 	.short	0x0020


	//----- nvinfo : EIATTR_PARAM_CBANK
	.align		4
        /*007c*/ 	.byte	0x04, 0x0a
        /*007e*/ 	.short	(.L_21 - .L_20)
	.align		4
.L_20:
        /*0080*/ 	.word	index@(.nv.constant0._Z13mochilaKernelPiPKiS1_ii)
        /*0084*/ 	.short	0x0380
        /*0086*/ 	.short	0x0020


	//----- nvinfo : EIATTR_SW_WAR
	.align		4
.L_21:
        /*0088*/ 	.byte	0x04, 0x36
        /*008a*/ 	.short	(.L_23 - .L_22)
.L_22:
        /*008c*/ 	.word	0x00000008
.L_23:


//--------------------- .nv.callgraph             --------------------------
	.section	.nv.callgraph,"",@"SHT_CUDA_CALLGRAPH"
	.align	4
	.sectionentsize	8
	.align		4
        /*0000*/ 	.word	0x00000000
	.align		4
        /*0004*/ 	.word	0xffffffff
	.align		4
        /*0008*/ 	.word	0x00000000
	.align		4
        /*000c*/ 	.word	0xfffffffe
	.align		4
        /*0010*/ 	.word	0x00000000
	.align		4
        /*0014*/ 	.word	0xfffffffd
	.align		4
        /*0018*/ 	.word	0x00000000
	.align		4
        /*001c*/ 	.word	0xfffffffc


//--------------------- .text._Z13mochilaKernelPiPKiS1_ii --------------------------
	.section	.text._Z13mochilaKernelPiPKiS1_ii,"ax",@progbits
	.align	128
        .global         _Z13mochilaKernelPiPKiS1_ii
        .type           _Z13mochilaKernelPiPKiS1_ii,@function
        .size           _Z13mochilaKernelPiPKiS1_ii,(.L_x_4 - _Z13mochilaKernelPiPKiS1_ii)
        .other          _Z13mochilaKernelPiPKiS1_ii,@"STO_CUDA_ENTRY STV_DEFAULT"
_Z13mochilaKernelPiPKiS1_ii:
.text._Z13mochilaKernelPiPKiS1_ii:
[----:B------:R-:W-:Y:S01]  /*0000*/  LDC R1, c[0x0][0x37c] ;  /* 0x0000df00ff017b82 */ /* 0x000fe20000000800 */
[----:B------:R-:W0:Y:S07]  /*0010*/  S2R R3, SR_TID.X ;  /* 0x0000000000037919 */ /* 0x000e2e0000002100 */
[----:B------:R-:W1:Y:S01]  /*0020*/  LDC.64 R6, c[0x0][0x398] ;  /* 0x0000e600ff067b82 */ /* 0x000e620000000a00 */
[----:B------:R-:W2:Y:S02]  /*0030*/  LDCU UR4, c[0x0][0x398] ;  /* 0x00007300ff0477ac */ /* 0x000ea40008000800 */
[----:B--2---:R-:W-:Y:S01]  /*0040*/  IMAD.U32 R9, RZ, RZ, UR4 ;  /* 0x00000004ff097e24 */ /* 0x004fe2000f8e00ff */
[----:B-1----:R-:W-:-:S04]  /*0050*/  ISETP.GE.AND P0, PT, R7, 0x1, PT ;  /* 0x000000010700780c */ /* 0x002fc80003f06270 */
[----:B0-----:R-:W-:-:S13]  /*0060*/  ISETP.GE.OR P0, PT, R3, R6, !P0 ;  /* 0x000000060300720c */ /* 0x001fda0004706670 */
[----:B------:R-:W-:Y:S05]  /*0070*/  @P0 EXIT ;  /* 0x000000000000094d */ /* 0x000fea0003800000 */
[----:B------:R-:W-:Y:S01]  /*0080*/  VIADD R0, R7, 0xffffffff ;  /* 0xffffffff07007836 */ /* 0x000fe20000000000 */
[----:B------:R-:W0:Y:S01]  /*0090*/  LDCU.64 UR12, c[0x0][0x358] ;  /* 0x00006b00ff0c77ac */ /* 0x000e220008000a00 */
[----:B------:R-:W-:Y:S01]  /*00a0*/  VIADD R4, R3, 0x1 ;  /* 0x0000000103047836 */ /* 0x000fe20000000000 */
[----:B------:R-:W-:Y:S02]  /*00b0*/  LOP3.LUT R5, R7, 0x3, RZ, 0xc0, !PT ;  /* 0x0000000307057812 */ /* 0x000fe400078ec0ff */
[----:B------:R-:W-:Y:S01]  /*00c0*/  ISETP.GE.U32.AND P0, PT, R0, 0x3, PT ;  /* 0x000000030000780c */ /* 0x000fe20003f06070 */
[----:B------:R-:W-:-:S12]  /*00d0*/  UMOV UR8, 0x1 ;  /* 0x0000000100087882 */ /* 0x000fd80000000000 */
[----:B------:R-:W-:Y:S05]  /*00e0*/  @!P0 BRA `(.L_x_0) ;  /* 0x0000000400c08947 */ /* 0x000fea0003800000 */
[----:B------:R-:W1:Y:S01]  /*00f0*/  LDCU.64 UR6, c[0x0][0x388] ;  /* 0x00007100ff0677ac */ /* 0x000e620008000a00 */
[----:B------:R-:W-:Y:S01]  /*0100*/  LOP3.LUT R10, R7, 0x7ffffffc, RZ, 0xc0, !PT ;  /* 0x7ffffffc070a7812 */ /* 0x000fe200078ec0ff */
[C---:B------:R-:W-:Y:S01]  /*0110*/  IMAD.SHL.U32 R8, R6.reuse, 0x4, RZ ;  /* 0x0000000406087824 */ /* 0x040fe200078e00ff */
[----:B------:R-:W2:Y:S01]  /*0120*/  LDCU.64 UR4, c[0x0][0x390] ;  /* 0x00007200ff0477ac */ /* 0x000ea20008000a00 */
[C---:B------:R-:W-:Y:S02]  /*0130*/  IMAD.SHL.U32 R2, R6.reuse, 0x2, RZ ;  /* 0x0000000206027824 */ /* 0x040fe400078e00ff */
[----:B------:R-:W-:Y:S01]  /*0140*/  IMAD R7, R6, 0x3, RZ ;  /* 0x0000000306077824 */ /* 0x000fe200078e02ff */
[----:B------:R-:W3:Y:S01]  /*0150*/  LDCU.64 UR8, c[0x0][0x380] ;  /* 0x00007000ff0877ac */ /* 0x000ee20008000a00 */
[----:B------:R-:W-:Y:S02]  /*0160*/  IMAD.MOV.U32 R6, RZ, RZ, 0x2 ;  /* 0x00000002ff067424 */ /* 0x000fe400078e00ff */
[----:B------:R-:W-:-:S02]  /*0170*/  IMAD.MOV R10, RZ, RZ, -R10 ;  /* 0x000000ffff0a7224 */ /* 0x000fc400078e0a0a */
[----:B------:R-:W-:Y:S01]  /*0180*/  VIADD R11, R8, 0x4 ;  /* 0x00000004080b7836 */ /* 0x000fe20000000000 */
[----:B-1----:R-:W-:-:S04]  /*0190*/  UIADD3 UR6, UP0, UPT, UR6, 0x8, URZ ;  /* 0x0000000806067890 */ /* 0x002fc8000ff1e0ff */
[----:B------:R-:W-:Y:S02]  /*01a0*/  UIADD3.X UR7, UPT, UPT, URZ, UR7, URZ, UP0, !UPT ;  /* 0x00000007ff077290 */ /* 0x000fe400087fe4ff */
[----:B--2---:R-:W-:Y:S01]  /*01b0*/  UIADD3 UR4, UP0, UPT, UR4, 0x8, URZ ;  /* 0x0000000804047890 */ /* 0x004fe2000ff1e0ff */
[----:B------:R-:W-:-:S03]  /*01c0*/  IMAD.U32 R12, RZ, RZ, UR6 ;  /* 0x00000006ff0c7e24 */ /* 0x000fc6000f8e00ff */
[----:B------:R-:W-:Y:S01]  /*01d0*/  UIADD3.X UR5, UPT, UPT, URZ, UR5, URZ, UP0, !UPT ;  /* 0x00000005ff057290 */ /* 0x000fe200087fe4ff */
[----:B------:R-:W-:Y:S02]  /*01e0*/  IMAD.U32 R13, RZ, RZ, UR7 ;  /* 0x00000007ff0d7e24 */ /* 0x000fe4000f8e00ff */
[----:B------:R-:W-:Y:S01]  /*01f0*/  IMAD.U32 R16, RZ, RZ, UR4 ;  /* 0x00000004ff107e24 */ /* 0x000fe2000f8e00ff */
[----:B------:R-:W-:Y:S02]  /*0200*/  UMOV UR4, URZ ;  /* 0x000000ff00047c82 */ /* 0x000fe40008000000 */
[----:B---3--:R-:W-:-:S07]  /*0210*/  IMAD.U32 R17, RZ, RZ, UR5 ;  /* 0x00000005ff117e24 */ /* 0x008fce000f8e00ff */
.L_x_1:
[----:B0-----:R-:W2:Y:S01]  /*0220*/  LDG.E R19, desc[UR12][R12.64+-0x4] ;  /* 0xfffffc0c0c137981 */ /* 0x001ea2000c1e1900 */
[----:B------:R-:W-:-:S05]  /*0230*/  VIADD R0, R6, 0xfffffffe ;  /* 0xfffffffe06007836 */ /* 0x000fca0000000000 */
[----:B------:R-:W-:-:S04]  /*0240*/  IADD3 R15, P1, PT, R0, R3, RZ ;  /* 0x00000003000f7210 */ /* 0x000fc80007f3e0ff */
[----:B------:R-:W-:Y:S02]  /*0250*/  LEA.HI.X.SX32 R24, R0, RZ, 0x1, P1 ;  /* 0x000000ff00187211 */ /* 0x000fe400008f0eff */
[----:B--2---:R-:W-:-:S13]  /*0260*/  ISETP.GT.AND P0, PT, R19, R4, PT ;  /* 0x000000041300720c */ /* 0x004fda0003f04270 */
[----:B------:R-:W-:Y:S01]  /*0270*/  @P0 IMAD.U32 R20, RZ, RZ, UR8 ;  /* 0x00000008ff140e24 */ /* 0x000fe2000f8e00ff */
[----:B------:R-:W-:Y:S01]  /*0280*/  @!P0 SHF.R.S32.HI R0, RZ, 0x1f, R19 ;  /* 0x0000001fff008819 */ /* 0x000fe20000011413 */
[----:B------:R-:W-:Y:S01]  /*0290*/  @P0 IMAD.U32 R21, RZ, RZ, UR9 ;  /* 0x00000009ff150e24 */ /* 0x000fe2000f8e00ff */
[----:B------:R-:W-:Y:S02]  /*02a0*/  @!P0 IADD3 R19, P2, PT, -R19, R15, RZ ;  /* 0x0000000f13138210 */ /* 0x000fe40007f5e1ff */
[C---:B------:R-:W-:Y:S01]  /*02b0*/  @P0 LEA R22, P1, R15.reuse, R20, 0x2 ;  /* 0x000000140f160211 */ /* 0x040fe200078210ff */
[----:B------:R-:W-:Y:S02]  /*02c0*/  @!P0 IMAD.U32 R20, RZ, RZ, UR8 ;  /* 0x00000008ff148e24 */ /* 0x000fe4000f8e00ff */
[----:B------:R-:W-:Y:S01]  /*02d0*/  @!P0 IMAD.X R0, R24, 0x1, ~R0, P2 ;  /* 0x0000000118008824 */ /* 0x000fe200010e0e00 */
[C---:B------:R-:W-:Y:S01]  /*02e0*/  @P0 LEA.HI.X R23, R15.reuse, R21, R24, 0x2, P1 ;  /* 0x000000150f170211 */ /* 0x040fe200008f1418 */
[----:B------:R-:W-:Y:S01]  /*02f0*/  @!P0 IMAD.U32 R21, RZ, RZ, UR9 ;  /* 0x00000009ff158e24 */ /* 0x000fe2000f8e00ff */
[----:B------:R-:W-:-:S02]  /*0300*/  @!P0 LEA R14, P2, R15, R20, 0x2 ;  /* 0x000000140f0e8211 */ /* 0x000fc400078410ff */
[----:B------:R-:W-:Y:S02]  /*0310*/  @!P0 LEA R18, P1, R19, R20, 0x2 ;  /* 0x0000001413128211 */ /* 0x000fe400078210ff */
[-C--:B------:R-:W-:Y:S02]  /*0320*/  @!P0 LEA.HI.X R15, R15, R21.reuse, R24, 0x2, P2 ;  /* 0x000000150f0f8211 */ /* 0x080fe400010f1418 */
[----:B------:R-:W-:Y:S02]  /*0330*/  @!P0 LEA.HI.X R19, R19, R21, R0, 0x2, P1 ;  /* 0x0000001513138211 */ /* 0x000fe400008f1400 */
[----:B------:R-:W2:Y:S04]  /*0340*/  @P0 LDG.E R0, desc[UR12][R22.64+0x4] ;  /* 0x0000040c16000981 */ /* 0x000ea8000c1e1900 */
[----:B------:R0:W3:Y:S04]  /*0350*/  @!P0 LDG.E R27, desc[UR12][R14.64+0x4] ;  /* 0x0000040c0e1b8981 */ /* 0x0000e8000c1e1900 */
[----:B------:R-:W3:Y:S01]  /*0360*/  @!P0 LDG.E R19, desc[UR12][R18.64+0x4] ;  /* 0x0000040c12138981 */ /* 0x000ee2000c1e1900 */
[----:B0-----:R-:W-:-:S02]  /*0370*/  IMAD.MOV.U32 R14, RZ, RZ, R16 ;  /* 0x000000ffff0e7224 */ /* 0x001fc400078e0010 */
[----:B------:R-:W-:-:S05]  /*0380*/  IMAD.MOV.U32 R15, RZ, RZ, R17 ;  /* 0x000000ffff0f7224 */ /* 0x000fca00078e0011 */
[----:B------:R-:W3:Y:S01]  /*0390*/  @!P0 LDG.E R24, desc[UR12][R14.64+-0x4] ;  /* 0xfffffc0c0e188981 */ /* 0x000ee2000c1e1900 */
[----:B------:R-:W-:-:S05]  /*03a0*/  VIADD R16, R9, 0x1 ;  /* 0x0000000109107836 */ /* 0x000fca0000000000 */
[----:B------:R-:W-:-:S04]  /*03b0*/  IADD3 R25, P1, PT, R16, R3, RZ ;  /* 0x0000000310197210 */ /* 0x000fc80007f3e0ff */
[----:B------:R-:W-:Y:S02]  /*03c0*/  LEA.HI.X.SX32 R26, R16, RZ, 0x1, P1 ;  /* 0x000000ff101a7211 */ /* 0x000fe400008f0eff */
[----:B------:R-:W-:-:S04]  /*03d0*/  LEA R16, P1, R25, R20, 0x2 ;  /* 0x0000001419107211 */ /* 0x000fc800078210ff */
[----:B------:R-:W-:Y:S02]  /*03e0*/  LEA.HI.X R17, R25, R21, R26, 0x2, P1 ;  /* 0x0000001519117211 */ /* 0x000fe400008f141a */
[----:B---3--:R-:W-:-:S05]  /*03f0*/  @!P0 VIADDMNMX R0, R19, R24, R27, !PT ;  /* 0x0000001813008246 */ /* 0x008fca000780011b */
[----:B--2---:R0:W-:Y:S04]  /*0400*/  STG.E desc[UR12][R16.64+0x4], R0 ;  /* 0x0000040010007986 */ /* 0x0041e8000c10190c */
[----:B------:R-:W2:Y:S02]  /*0410*/  LDG.E R22, desc[UR12][R12.64] ;  /* 0x0000000c0c167981 */ /* 0x000ea4000c1e1900 */
[----:B--2---:R-:W-:-:S13]  /*0420*/  ISETP.GT.AND P0, PT, R22, R4, PT ;  /* 0x000000041600720c */ /* 0x004fda0003f04270 */
[----:B------:R-:W-:Y:S01]  /*0430*/  @!P0 IADD3 R19, P1, PT, -R22, R25, RZ ;  /* 0x0000001916138210 */ /* 0x000fe20007f3e1ff */
[----:B------:R-:W2:Y:S01]  /*0440*/  @!P0 LDG.E R23, desc[UR12][R14.64] ;  /* 0x0000000c0e178981 */ /* 0x000ea2000c1e1900 */
[----:B------:R-:W-:-:S05]  /*0450*/  @!P0 SHF.R.S32.HI R18, RZ, 0x1f, R22 ;  /* 0x0000001fff128819 */ /* 0x000fca0000011416 */
[----:B------:R-:W-:Y:S01]  /*0460*/  @!P0 IMAD.X R22, R26, 0x1, ~R18, P1 ;  /* 0x000000011a168824 */ /* 0x000fe200008e0e12 */
[----:B------:R-:W-:-:S04]  /*0470*/  @!P0 LEA R18, P1, R19, R20, 0x2 ;  /* 0x0000001413128211 */ /* 0x000fc800078210ff */
[----:B------:R-:W-:-:S05]  /*0480*/  @!P0 LEA.HI.X R19, R19, R21, R22, 0x2, P1 ;  /* 0x0000001513138211 */ /* 0x000fca00008f1416 */
[----:B------:R-:W2:Y:S01]  /*0490*/  @!P0 LDG.E R18, desc[UR12][R18.64+0x4] ;  /* 0x0000040c12128981 */ /* 0x000ea2000c1e1900 */
[----:B------:R-:W-:-:S05]  /*04a0*/  VIADD R22, R2, 0x2 ;  /* 0x0000000202167836 */ /* 0x000fca0000000000 */
[----:B------:R-:W-:-:S04]  /*04b0*/  IADD3 R24, P1, PT, R22, R3, RZ ;  /* 0x0000000316187210 */ /* 0x000fc80007f3e0ff */
[----:B------:R-:W-:Y:S02]  /*04c0*/  LEA.HI.X.SX32 R25, R22, RZ, 0x1, P1 ;  /* 0x000000ff16197211 */ /* 0x000fe400008f0eff */
[----:B0-----:R-:W-:-:S04]  /*04d0*/  LEA R16, P1, R24, R20, 0x2 ;  /* 0x0000001418107211 */ /* 0x001fc800078210ff */
[----:B------:R-:W-:Y:S02]  /*04e0*/  LEA.HI.X R17, R24, R21, R25, 0x2, P1 ;  /* 0x0000001518117211 */ /* 0x000fe400008f1419 */
[----:B--2---:R-:W-:-:S05]  /*04f0*/  @!P0 VIADDMNMX R0, R18, R23, R0, !PT ;  /* 0x0000001712008246 */ /* 0x004fca0007800100 */
[----:B------:R0:W-:Y:S04]  /*0500*/  STG.E desc[UR12][R16.64+0x4], R0 ;  /* 0x0000040010007986 */ /* 0x0001e8000c10190c */
[----:B------:R-:W2:Y:S02]  /*0510*/  LDG.E R23, desc[UR12][R12.64+0x4] ;  /* 0x0000040c0c177981 */ /* 0x000ea4000c1e1900 */
[----:B--2---:R-:W-:-:S13]  /*0520*/  ISETP.GT.AND P0, PT, R23, R4, PT ;  /* 0x000000041700720c */ /* 0x004fda0003f04270 */
[----:B------:R-:W-:Y:S02]  /*0530*/  @!P0 IADD3 R22, P1, PT, -R23, R24, RZ ;  /* 0x0000001817168210 */ /* 0x000fe40007f3e1ff */
[----:B------:R-:W-:Y:S02]  /*0540*/  @!P0 SHF.R.S32.HI R18, RZ, 0x1f, R23 ;  /* 0x0000001fff128819 */ /* 0x000fe40000011417 */
[----:B------:R-:W2:Y:S03]  /*0550*/  @!P0 LDG.E R23, desc[UR12][R14.64+0x4] ;  /* 0x0000040c0e178981 */ /* 0x000ea6000c1e1900 */
        /* <DEDUP_REMOVED lines=20> */
[----:B------:R-:W-:Y:S02]  /*06a0*/  VIADD R22, R8, 0x4 ;  /* 0x0000000408167836 */ /* 0x000fe40000000000 */
[----:B------:R-:W-:-:S03]  /*06b0*/  VIADD R10, R10, 0x4 ;  /* 0x000000040a0a7836 */ /* 0x000fc60000000000 */
[----:B0-----:R-:W-:-:S04]  /*06c0*/  IADD3 R16, P1, PT, R22, R3, RZ ;  /* 0x0000000316107210 */ /* 0x001fc80007f3e0ff */
[----:B------:R-:W-:Y:S02]  /*06d0*/  LEA.HI.X.SX32 R22, R22, RZ, 0x1, P1 ;  /* 0x000000ff16167211 */ /* 0x000fe400008f0eff */
[----:B------:R-:W-:-:S04]  /*06e0*/  LEA R20, P1, R16, R20, 0x2 ;  /* 0x0000001410147211 */ /* 0x000fc800078210ff */
[----:B------:R-:W-:Y:S02]  /*06f0*/  LEA.HI.X R21, R16, R21, R22, 0x2, P1 ;  /* 0x0000001510157211 */ /* 0x000fe400008f1416 */
[----:B------:R-:W-:Y:S01]  /*0700*/  IADD3 R16, P1, PT, R14, 0x10, RZ ;  /* 0x000000100e107810 */ /* 0x000fe20007f3e0ff */
[----:B------:R-:W-:Y:S01]  /*0710*/  UIADD3 UR4, UPT, UPT, UR4, 0x4, URZ ;  /* 0x0000000404047890 */ /* 0x000fe2000fffe0ff */
[C---:B------:R-:W-:Y:S02]  /*0720*/  IMAD.IADD R6, R11.reuse, 0x1, R6 ;  /* 0x000000010b067824 */ /* 0x040fe400078e0206 */
[C---:B------:R-:W-:Y:S02]  /*0730*/  IMAD.IADD R9, R11.reuse, 0x1, R9 ;  /* 0x000000010b097824 */ /* 0x040fe400078e0209 */
[----:B------:R-:W-:Y:S02]  /*0740*/  IMAD.X R17, RZ, RZ, R15, P1 ;  /* 0x000000ffff117224 */ /* 0x000fe400008e060f */
[----:B------:R-:W-:-:S02]  /*0750*/  IMAD.IADD R2, R11, 0x1, R2 ;  /* 0x000000010b027824 */ /* 0x000fc400078e0202 */
[C---:B------:R-:W-:Y:S02]  /*0760*/  IMAD.IADD R7, R11.reuse, 0x1, R7 ;  /* 0x000000010b077824 */ /* 0x040fe400078e0207 */
[----:B------:R-:W-:Y:S01]  /*0770*/  IMAD.IADD R8, R11, 0x1, R8 ;  /* 0x000000010b087824 */ /* 0x000fe200078e0208 */
[----:B--2---:R-:W-:Y:S02]  /*0780*/  @!P0 VIADDMNMX R0, R18, R23, R0, !PT ;  /* 0x0000001712008246 */ /* 0x004fe40007800100 */
[----:B------:R-:W-:-:S05]  /*0790*/  IADD3 R12, P0, PT, R12, 0x10, RZ ;  /* 0x000000100c0c7810 */ /* 0x000fca0007f1e0ff */
[----:B------:R-:W-:Y:S01]  /*07a0*/  IMAD.X R13, RZ, RZ, R13, P0 ;  /* 0x000000ffff0d7224 */ /* 0x000fe200000e060d */
[----:B------:R-:W-:Y:S01]  /*07b0*/  ISETP.NE.AND P0, PT, R10, RZ, PT ;  /* 0x000000ff0a00720c */ /* 0x000fe20003f05270 */
[----:B------:R1:W-:-:S12]  /*07c0*/  STG.E desc[UR12][R20.64+0x4], R0 ;  /* 0x0000040014007986 */ /* 0x0003d8000c10190c */
[----:B-1----:R-:W-:Y:S05]  /*07d0*/  @P0 BRA `(.L_x_1) ;  /* 0xfffffff800900947 */ /* 0x002fea000383ffff */
[----:B------:R-:W-:-:S12]  /*07e0*/  UIADD3 UR8, UPT, UPT, UR4, 0x1, URZ ;  /* 0x0000000104087890 */ /* 0x000fd8000fffe0ff */
.L_x_0:
[----:B------:R-:W-:-:S13]  /*07f0*/  ISETP.NE.AND P0, PT, R5, RZ, PT ;  /* 0x000000ff0500720c */ /* 0x000fda0003f05270 */
[----:B0-----:R-:W-:Y:S05]  /*0800*/  @!P0 EXIT ;  /* 0x000000000000894d */ /* 0x001fea0003800000 */
[----:B------:R-:W0:Y:S01]  /*0810*/  LDCU UR10, c[0x0][0x398] ;  /* 0x00007300ff0a77ac */ /* 0x000e220008000800 */
[----:B------:R-:W-:Y:S01]  /*0820*/  IMAD.MOV R5, RZ, RZ, -R5 ;  /* 0x000000ffff057224 */ /* 0x000fe200078e0a05 */
[----:B------:R-:W1:Y:S01]  /*0830*/  LDCU.64 UR4, c[0x0][0x390] ;  /* 0x00007200ff0477ac */ /* 0x000e620008000a00 */
[----:B------:R-:W2:Y:S01]  /*0840*/  LDCU.64 UR6, c[0x0][0x388] ;  /* 0x00007100ff0677ac */ /* 0x000ea20008000a00 */
[----:B------:R-:W-:Y:S01]  /*0850*/  UIADD3 UR9, UPT, UPT, UR8, -0x1, URZ ;  /* 0xffffffff08097890 */ /* 0x000fe2000fffe0ff */
[----:B------:R-:W3:Y:S01]  /*0860*/  LDCU.64 UR14, c[0x0][0x380] ;  /* 0x00007000ff0e77ac */ /* 0x000ee20008000a00 */
[----:B0-----:R-:W-:Y:S02]  /*0870*/  UIADD3 UR10, UPT, UPT, UR10, 0x1, URZ ;  /* 0x000000010a0a7890 */ /* 0x001fe4000fffe0ff */
[----:B-1----:R-:W-:Y:S02]  /*0880*/  UIMAD.WIDE.U32 UR4, UR8, 0x4, UR4 ;  /* 0x00000004080478a5 */ /* 0x002fe4000f8e0004 */
[----:B------:R-:W-:-:S02]  /*0890*/  UIMAD UR9, UR9, UR10, URZ ;  /* 0x0000000a090972a4 */ /* 0x000fc4000f8e02ff */
[----:B--2---:R-:W-:Y:S02]  /*08a0*/  UIMAD.WIDE.U32 UR6, UR8, 0x4, UR6 ;  /* 0x00000004080678a5 */ /* 0x004fe4000f8e0006 */
[----:B------:R-:W-:Y:S02]  /*08b0*/  UIMAD UR8, UR8, UR10, URZ ;  /* 0x0000000a080872a4 */ /* 0x000fe4000f8e02ff */
[----:B------:R-:W-:-:S04]  /*08c0*/  IMAD.U32 R0, RZ, RZ, UR9 ;  /* 0x00000009ff007e24 */ /* 0x000fc8000f8e00ff */
[----:B---3--:R-:W-:-:S07]  /*08d0*/  IMAD.U32 R2, RZ, RZ, UR8 ;  /* 0x00000008ff027e24 */ /* 0x008fce000f8e00ff */
.L_x_2:
[----:B------:R-:W-:Y:S02]  /*08e0*/  IMAD.U32 R7, RZ, RZ, UR7 ;  /* 0x00000007ff077e24 */ /* 0x000fe4000f8e00ff */
[----:B------:R-:W-:-:S05]  /*08f0*/  IMAD.U32 R6, RZ, RZ, UR6 ;  /* 0x00000006ff067e24 */ /* 0x000fca000f8e00ff */
[----:B------:R-:W2:Y:S01]  /*0900*/  LDG.E R7, desc[UR12][R6.64] ;  /* 0x0000000c06077981 */ /* 0x000ea2000c1e1900 */
[----:B------:R-:W-:Y:S01]  /*0910*/  IADD3 R14, P1, PT, R3, R0, RZ ;  /* 0x00000000030e7210 */ /* 0x000fe20007f3e0ff */
[----:B0-----:R-:W-:-:S03]  /*0920*/  IMAD.U32 R8, RZ, RZ, UR4 ;  /* 0x00000004ff087e24 */ /* 0x001fc6000f8e00ff */
[----:B------:R-:W-:Y:S02]  /*0930*/  LEA.HI.X.SX32 R15, R0, RZ, 0x1, P1 ;  /* 0x000000ff000f7211 */ /* 0x000fe400008f0eff */
[----:B--2---:R-:W-:-:S13]  /*0940*/  ISETP.GT.AND P0, PT, R7, R4, PT ;  /* 0x000000040700720c */ /* 0x004fda0003f04270 */
[----:B------:R-:W-:Y:S01]  /*0950*/  @!P0 SHF.R.S32.HI R9, RZ, 0x1f, R7 ;  /* 0x0000001fff098819 */ /* 0x000fe20000011407 */
[----:B------:R-:W-:Y:S01]  /*0960*/  @!P0 IMAD.U32 R19, RZ, RZ, UR14 ;  /* 0x0000000eff138e24 */ /* 0x000fe2000f8e00ff */
[----:B------:R-:W-:Y:S01]  /*0970*/  @!P0 IADD3 R12, P1, PT, -R7, R14, RZ ;  /* 0x0000000e070c8210 */ /* 0x000fe20007f3e1ff */
[----:B------:R-:W-:-:S03]  /*0980*/  @!P0 IMAD.U32 R16, RZ, RZ, UR15 ;  /* 0x0000000fff108e24 */ /* 0x000fc6000f8e00ff */
[-C--:B------:R-:W-:Y:S01]  /*0990*/  @!P0 LEA R6, P2, R12, R19.reuse, 0x2 ;  /* 0x000000130c068211 */ /* 0x080fe200078410ff */
[----:B------:R-:W-:Y:S01]  /*09a0*/  @!P0 IMAD.X R13, R15, 0x1, ~R9, P1 ;  /* 0x000000010f0d8824 */ /* 0x000fe200008e0e09 */
[----:B------:R-:W-:Y:S01]  /*09b0*/  @!P0 LEA R10, P1, R14, R19, 0x2 ;  /* 0x000000130e0a8211 */ /* 0x000fe200078210ff */
[----:B------:R-:W-:-:S03]  /*09c0*/  IMAD.U32 R9, RZ, RZ, UR5 ;  /* 0x00000005ff097e24 */ /* 0x000fc6000f8e00ff */
[-C--:B------:R-:W-:Y:S02]  /*09d0*/  @!P0 LEA.HI.X R11, R14, R16.reuse, R15, 0x2, P1 ;  /* 0x000000100e0b8211 */ /* 0x080fe400008f140f */
[----:B------:R-:W-:Y:S01]  /*09e0*/  @!P0 LEA.HI.X R7, R12, R16, R13, 0x2, P2 ;  /* 0x000000100c078211 */ /* 0x000fe200010f140d */
[----:B------:R-:W2:Y:S04]  /*09f0*/  @!P0 LDG.E R9, desc[UR12][R8.64] ;  /* 0x0000000c08098981 */ /* 0x000ea8000c1e1900 */
[----:B------:R-:W2:Y:S04]  /*0a00*/  @!P0 LDG.E R10, desc[UR12][R10.64+0x4] ;  /* 0x0000040c0a0a8981 */ /* 0x000ea8000c1e1900 */
[----:B------:R-:W2:Y:S01]  /*0a10*/  @!P0 LDG.E R6, desc[UR12][R6.64+0x4] ;  /* 0x0000040c06068981 */ /* 0x000ea2000c1e1900 */
[----:B------:R-:W-:-:S02]  /*0a20*/  @P0 IMAD.U32 R19, RZ, RZ, UR14 ;  /* 0x0000000eff130e24 */ /* 0x000fc4000f8e00ff */
[----:B------:R-:W-:-:S03]  /*0a30*/  @P0 IMAD.U32 R16, RZ, RZ, UR15 ;  /* 0x0000000fff100e24 */ /* 0x000fc6000f8e00ff */
[----:B------:R-:W-:-:S04]  /*0a40*/  @P0 LEA R12, P1, R14, R19, 0x2 ;  /* 0x000000130e0c0211 */ /* 0x000fc800078210ff */
[----:B------:R-:W-:Y:S01]  /*0a50*/  @P0 LEA.HI.X R13, R14, R16, R15, 0x2, P1 ;  /* 0x000000100e0d0211 */ /* 0x000fe200008f140f */
[----:B------:R-:W-:Y:S01]  /*0a60*/  VIADD R5, R5, 0x1 ;  /* 0x0000000105057836 */ /* 0x000fe20000000000 */
[----:B--2---:R-:W-:-:S06]  /*0a70*/  @!P0 VIADDMNMX R15, R6, R9, R10, !PT ;  /* 0x00000009060f8246 */ /* 0x004fcc000780010a */
[----:B------:R-:W2:Y:S01]  /*0a80*/  @P0 LDG.E R15, desc[UR12][R12.64+0x4] ;  /* 0x0000040c0c0f0981 */ /* 0x000ea2000c1e1900 */
[----:B------:R-:W-:Y:S01]  /*0a90*/  IADD3 R14, P0, PT, R3, R2, RZ ;  /* 0x00000002030e7210 */ /* 0x000fe20007f1e0ff */
[----:B------:R-:W-:Y:S01]  /*0aa0*/  UIADD3 UR4, UP0, UPT, UR4, 0x4, URZ ;  /* 0x0000000404047890 */ /* 0x000fe2000ff1e0ff */
[----:B------:R-:W-:Y:S01]  /*0ab0*/  VIADD R0, R0, UR10 ;  /* 0x0000000a00007c36 */ /* 0x000fe20008000000 */
[----:B------:R-:W-:Y:S01]  /*0ac0*/  UIADD3 UR6, UP1, UPT, UR6, 0x4, URZ ;  /* 0x0000000406067890 */ /* 0x000fe2000ff3e0ff */
[----:B------:R-:W-:Y:S01]  /*0ad0*/  LEA.HI.X.SX32 R17, R2, RZ, 0x1, P0 ;  /* 0x000000ff02117211 */ /* 0x000fe200000f0eff */
[----:B------:R-:W-:Y:S01]  /*0ae0*/  UIADD3.X UR5, UPT, UPT, URZ, UR5, URZ, UP0, !UPT ;  /* 0x00000005ff057290 */ /* 0x000fe200087fe4ff */
[----:B------:R-:W-:Y:S01]  /*0af0*/  LEA R8, P0, R14, R19, 0x2 ;  /* 0x000000130e087211 */ /* 0x000fe200078010ff */
[----:B------:R-:W-:Y:S01]  /*0b00*/  UIADD3.X UR7, UPT, UPT, URZ, UR7, URZ, UP1, !UPT ;  /* 0x00000007ff077290 */ /* 0x000fe20008ffe4ff */
[----:B------:R-:W-:Y:S02]  /*0b10*/  VIADD R2, R2, UR10 ;  /* 0x0000000a02027c36 */ /* 0x000fe40008000000 */
[----:B------:R-:W-:-:S02]  /*0b20*/  LEA.HI.X R9, R14, R16, R17, 0x2, P0 ;  /* 0x000000100e097211 */ /* 0x000fc400000f1411 */
[----:B------:R-:W-:-:S03]  /*0b30*/  ISETP.NE.AND P0, PT, R5, RZ, PT ;  /* 0x000000ff0500720c */ /* 0x000fc60003f05270 */
[----:B--2---:R0:W-:Y:S10]  /*0b40*/  STG.E desc[UR12][R8.64+0x4], R15 ;  /* 0x0000040f08007986 */ /* 0x0041f4000c10190c */
[----:B------:R-:W-:Y:S05]  /*0b50*/  @P0 BRA `(.L_x_2) ;  /* 0xfffffffc00600947 */ /* 0x000fea000383ffff */
[----:B------:R-:W-:Y:S05]  /*0b60*/  EXIT ;  /* 0x000000000000794d */ /* 0x000fea0003800000 */
.L_x_3:
[----:B------:R-:W-:-:S00]  /*0b70*/  BRA `(.L_x_3) ;  /* 0xfffffffc00fc7947 */ /* 0x000fc0000383ffff */
[----:B------:R-:W-:-:S00]  /*0b80*/  NOP ;  /* 0x0000000000007918 */ /* 0x000fc00000000000 */
[----:B------:R-:W-:-:S00]  /*0b90*/  NOP ;  /* 0x0000000000007918 */ /* 0x000fc00000000000 */
[----:B------:R-:W-:-:S00]  /*0ba0*/  NOP ;  /* 0x0000000000007918 */ /* 0x000fc00000000000 */
[----:B------:R-:W-:-:S00]  /*0bb0*/  NOP ;  /* 0x0000000000007918 */ /* 0x000fc00000000000 */
[----:B------:R-:W-:-:S00]  /*0bc0*/  NOP ;  /* 0x0000000000007918 */ /* 0x000fc00000000000 */
[----:B------:R-:W-:-:S00]  /*0bd0*/  NOP ;  /* 0x0000000000007918 */ /* 0x000fc00000000000 */
[----:B------:R-:W-:-:S00]  /*0be0*/  NOP ;  /* 0x0000000000007918 */ /* 0x000fc00000000000 */
[----:B------:R-:W-:-:S00]  /*0bf0*/  NOP ;  /* 0x0000000000007918 */ /* 0x000fc00000000000 */
.L_x_4:


//--------------------- .nv.shared.reserved.0     --------------------------
	.section	.nv.shared.reserved.0,"aw",@nobits
	.weak		__nv_reservedSMEM_offset_0_alias
	.size		__nv_reservedSMEM_offset_0_alias, 0, 64
	.other		__nv_reservedSMEM_offset_0_alias,@"STO_CUDA_RESERVED_SHARED STV_DEFAULT"
__nv_reservedSMEM_offset_0_alias:
	.zero		0
	.zero		64


//--------------------- .nv.constant0._Z13mochilaKernelPiPKiS1_ii --------------------------
	.section	.nv.constant0._Z13mochilaKernelPiPKiS1_ii,"a",@progbits
	.sectionflags	@""
	.align	4
.nv.constant0._Z13mochilaKernelPiPKiS1_ii:
	.zero		928


//--------------------- SYMBOLS --------------------------

	.type		.nv.reservedSmem.offset0,@object
	.size		.nv.reservedSmem.offset0,0x4
